//
// Generated by NVIDIA NVVM Compiler
//
// Compiler Build ID: CL-36424714
// Cuda compilation tools, release 13.0, V13.0.88
// Based on NVVM 20.0.0
//

.version 9.0
.target sm_100
.address_size 64

	// .globl	_Z4convPiS_S_iii

.visible .entry _Z4convPiS_S_iii(
	.param .u64 .ptr .align 1 _Z4convPiS_S_iii_param_0,
	.param .u64 .ptr .align 1 _Z4convPiS_S_iii_param_1,
	.param .u64 .ptr .align 1 _Z4convPiS_S_iii_param_2,
	.param .u32 _Z4convPiS_S_iii_param_3,
	.param .u32 _Z4convPiS_S_iii_param_4,
	.param .u32 _Z4convPiS_S_iii_param_5
)
{
	.reg .pred 	%p<19>;
	.reg .b32 	%r<167>;
	.reg .b64 	%rd<45>;

	ld.param.u64 	%rd10, [_Z4convPiS_S_iii_param_0];
	ld.param.u64 	%rd9, [_Z4convPiS_S_iii_param_1];
	ld.param.u64 	%rd11, [_Z4convPiS_S_iii_param_2];
	ld.param.u32 	%r40, [_Z4convPiS_S_iii_param_3];
	ld.param.u32 	%r42, [_Z4convPiS_S_iii_param_4];
	ld.param.u32 	%r39, [_Z4convPiS_S_iii_param_5];
	cvta.to.global.u64 	%rd1, %rd11;
	cvta.to.global.u64 	%rd2, %rd10;
	mov.u32 	%r43, %tid.y;
	mov.u32 	%r44, %tid.x;
	setp.eq.s32 	%p1, %r43, 0;
	add.s32 	%r45, %r42, -1;
	setp.ge.s32 	%p2, %r43, %r45;
	setp.eq.s32 	%p3, %r44, 0;
	or.pred  	%p4, %p1, %p3;
	or.pred  	%p5, %p4, %p2;
	add.s32 	%r46, %r40, -1;
	setp.ge.s32 	%p6, %r44, %r46;
	or.pred  	%p7, %p5, %p6;
	@%p7 bra 	$L__BB0_18;
	setp.lt.s32 	%p8, %r39, 1;
	mov.b32 	%r165, 0;
	@%p8 bra 	$L__BB0_17;
	add.s32 	%r49, %r43, -1;
	mad.lo.s32 	%r50, %r42, %r49, %r44;
	add.s32 	%r3, %r50, -1;
	and.b32  	%r4, %r39, 15;
	and.b32  	%r5, %r39, 7;
	and.b32  	%r6, %r39, 2147483632;
	and.b32  	%r7, %r39, 3;
	neg.s32 	%r8, %r6;
	add.s64 	%rd3, %rd2, 32;
	mov.b32 	%r151, 0;
	mov.u32 	%r165, %r151;
$L__BB0_3:
	setp.lt.u32 	%p9, %r39, 16;
	add.s32 	%r11, %r3, %r151;
	mul.lo.s32 	%r12, %r151, %r39;
	mov.b32 	%r160, 0;
	@%p9 bra 	$L__BB0_6;
	mul.wide.u32 	%rd12, %r12, 4;
	add.s64 	%rd13, %rd1, %rd12;
	add.s64 	%rd44, %rd13, 32;
	mov.u32 	%r153, %r11;
	mov.u32 	%r154, %r8;
$L__BB0_5:
	.pragma "nounroll";
	mul.wide.s32 	%rd14, %r153, 4;
	add.s64 	%rd15, %rd3, %rd14;
	ld.global.u32 	%r53, [%rd15+-32];
	ld.global.u32 	%r54, [%rd44+-32];
	mad.lo.s32 	%r55, %r54, %r53, %r165;
	ld.global.u32 	%r56, [%rd15+-28];
	ld.global.u32 	%r57, [%rd44+-28];
	mad.lo.s32 	%r58, %r57, %r56, %r55;
	ld.global.u32 	%r59, [%rd15+-24];
	ld.global.u32 	%r60, [%rd44+-24];
	mad.lo.s32 	%r61, %r60, %r59, %r58;
	ld.global.u32 	%r62, [%rd15+-20];
	ld.global.u32 	%r63, [%rd44+-20];
	mad.lo.s32 	%r64, %r63, %r62, %r61;
	ld.global.u32 	%r65, [%rd15+-16];
	ld.global.u32 	%r66, [%rd44+-16];
	mad.lo.s32 	%r67, %r66, %r65, %r64;
	ld.global.u32 	%r68, [%rd15+-12];
	ld.global.u32 	%r69, [%rd44+-12];
	mad.lo.s32 	%r70, %r69, %r68, %r67;
	ld.global.u32 	%r71, [%rd15+-8];
	ld.global.u32 	%r72, [%rd44+-8];
	mad.lo.s32 	%r73, %r72, %r71, %r70;
	ld.global.u32 	%r74, [%rd15+-4];
	ld.global.u32 	%r75, [%rd44+-4];
	mad.lo.s32 	%r76, %r75, %r74, %r73;
	ld.global.u32 	%r77, [%rd15];
	ld.global.u32 	%r78, [%rd44];
	mad.lo.s32 	%r79, %r78, %r77, %r76;
	ld.global.u32 	%r80, [%rd15+4];
	ld.global.u32 	%r81, [%rd44+4];
	mad.lo.s32 	%r82, %r81, %r80, %r79;
	ld.global.u32 	%r83, [%rd15+8];
	ld.global.u32 	%r84, [%rd44+8];
	mad.lo.s32 	%r85, %r84, %r83, %r82;
	ld.global.u32 	%r86, [%rd15+12];
	ld.global.u32 	%r87, [%rd44+12];
	mad.lo.s32 	%r88, %r87, %r86, %r85;
	ld.global.u32 	%r89, [%rd15+16];
	ld.global.u32 	%r90, [%rd44+16];
	mad.lo.s32 	%r91, %r90, %r89, %r88;
	ld.global.u32 	%r92, [%rd15+20];
	ld.global.u32 	%r93, [%rd44+20];
	mad.lo.s32 	%r94, %r93, %r92, %r91;
	ld.global.u32 	%r95, [%rd15+24];
	ld.global.u32 	%r96, [%rd44+24];
	mad.lo.s32 	%r97, %r96, %r95, %r94;
	ld.global.u32 	%r98, [%rd15+28];
	ld.global.u32 	%r99, [%rd44+28];
	mad.lo.s32 	%r165, %r99, %r98, %r97;
	add.s32 	%r154, %r154, 16;
	add.s32 	%r153, %r153, 16;
	add.s64 	%rd44, %rd44, 64;
	setp.ne.s32 	%p10, %r154, 0;
	mov.u32 	%r160, %r6;
	@%p10 bra 	$L__BB0_5;
$L__BB0_6:
	setp.eq.s32 	%p11, %r4, 0;
	@%p11 bra 	$L__BB0_16;
	add.s32 	%r101, %r4, -1;
	setp.lt.u32 	%p12, %r101, 7;
	@%p12 bra 	$L__BB0_9;
	add.s32 	%r102, %r11, %r160;
	mul.wide.s32 	%rd16, %r102, 4;
	add.s64 	%rd17, %rd2, %rd16;
	ld.global.u32 	%r103, [%rd17];
	add.s32 	%r104, %r160, %r12;
	mul.wide.u32 	%rd18, %r104, 4;
	add.s64 	%rd19, %rd1, %rd18;
	ld.global.u32 	%r105, [%rd19];
	mad.lo.s32 	%r106, %r105, %r103, %r165;
	ld.global.u32 	%r107, [%rd17+4];
	cvt.u64.u32 	%rd20, %r12;
	cvt.u64.u32 	%rd21, %r160;
	add.s64 	%rd22, %rd21, %rd20;
	shl.b64 	%rd23, %rd22, 2;
	add.s64 	%rd24, %rd1, %rd23;
	ld.global.u32 	%r108, [%rd24+4];
	mad.lo.s32 	%r109, %r108, %r107, %r106;
	ld.global.u32 	%r110, [%rd17+8];
	ld.global.u32 	%r111, [%rd24+8];
	mad.lo.s32 	%r112, %r111, %r110, %r109;
	ld.global.u32 	%r113, [%rd17+12];
	ld.global.u32 	%r114, [%rd24+12];
	mad.lo.s32 	%r115, %r114, %r113, %r112;
	ld.global.u32 	%r116, [%rd17+16];
	ld.global.u32 	%r117, [%rd24+16];
	mad.lo.s32 	%r118, %r117, %r116, %r115;
	ld.global.u32 	%r119, [%rd17+20];
	ld.global.u32 	%r120, [%rd24+20];
	mad.lo.s32 	%r121, %r120, %r119, %r118;
	ld.global.u32 	%r122, [%rd17+24];
	ld.global.u32 	%r123, [%rd24+24];
	mad.lo.s32 	%r124, %r123, %r122, %r121;
	ld.global.u32 	%r125, [%rd17+28];
	ld.global.u32 	%r126, [%rd24+28];
	mad.lo.s32 	%r165, %r126, %r125, %r124;
	add.s32 	%r160, %r160, 8;
$L__BB0_9:
	setp.eq.s32 	%p13, %r5, 0;
	@%p13 bra 	$L__BB0_16;
	add.s32 	%r128, %r5, -1;
	setp.lt.u32 	%p14, %r128, 3;
	@%p14 bra 	$L__BB0_12;
	add.s32 	%r129, %r11, %r160;
	mul.wide.s32 	%rd25, %r129, 4;
	add.s64 	%rd26, %rd2, %rd25;
	ld.global.u32 	%r130, [%rd26];
	add.s32 	%r131, %r160, %r12;
	mul.wide.u32 	%rd27, %r131, 4;
	add.s64 	%rd28, %rd1, %rd27;
	ld.global.u32 	%r132, [%rd28];
	mad.lo.s32 	%r133, %r132, %r130, %r165;
	ld.global.u32 	%r134, [%rd26+4];
	cvt.u64.u32 	%rd29, %r12;
	cvt.u64.u32 	%rd30, %r160;
	add.s64 	%rd31, %rd30, %rd29;
	shl.b64 	%rd32, %rd31, 2;
	add.s64 	%rd33, %rd1, %rd32;
	ld.global.u32 	%r135, [%rd33+4];
	mad.lo.s32 	%r136, %r135, %r134, %r133;
	ld.global.u32 	%r137, [%rd26+8];
	ld.global.u32 	%r138, [%rd33+8];
	mad.lo.s32 	%r139, %r138, %r137, %r136;
	ld.global.u32 	%r140, [%rd26+12];
	ld.global.u32 	%r141, [%rd33+12];
	mad.lo.s32 	%r165, %r141, %r140, %r139;
	add.s32 	%r160, %r160, 4;
$L__BB0_12:
	setp.eq.s32 	%p15, %r7, 0;
	@%p15 bra 	$L__BB0_16;
	setp.eq.s32 	%p16, %r7, 1;
	add.s32 	%r142, %r11, %r160;
	mul.wide.s32 	%rd34, %r142, 4;
	add.s64 	%rd7, %rd2, %rd34;
	ld.global.u32 	%r143, [%rd7];
	add.s32 	%r144, %r160, %r12;
	mul.wide.u32 	%rd35, %r144, 4;
	add.s64 	%rd36, %rd1, %rd35;
	ld.global.u32 	%r145, [%rd36];
	mad.lo.s32 	%r165, %r145, %r143, %r165;
	@%p16 bra 	$L__BB0_16;
	setp.eq.s32 	%p17, %r7, 2;
	ld.global.u32 	%r146, [%rd7+4];
	cvt.u64.u32 	%rd37, %r12;
	cvt.u64.u32 	%rd38, %r160;
	add.s64 	%rd39, %rd38, %rd37;
	shl.b64 	%rd40, %rd39, 2;
	add.s64 	%rd8, %rd1, %rd40;
	ld.global.u32 	%r147, [%rd8+4];
	mad.lo.s32 	%r165, %r147, %r146, %r165;
	@%p17 bra 	$L__BB0_16;
	ld.global.u32 	%r148, [%rd7+8];
	ld.global.u32 	%r149, [%rd8+8];
	mad.lo.s32 	%r165, %r149, %r148, %r165;
$L__BB0_16:
	add.s32 	%r151, %r151, 1;
	setp.ne.s32 	%p18, %r151, %r39;
	@%p18 bra 	$L__BB0_3;
$L__BB0_17:
	mad.lo.s32 	%r150, %r42, %r43, %r44;
	cvta.to.global.u64 	%rd41, %rd9;
	mul.wide.s32 	%rd42, %r150, 4;
	add.s64 	%rd43, %rd41, %rd42;
	st.global.u32 	[%rd43], %r165;
$L__BB0_18:
	ret;

}


// ===== COMPILED SASS (sm_100) =====

	.target	sm_100

	.elftype	@"ET_EXEC"


//--------------------- .note.nv.tkinfo           --------------------------
	.section	.note.nv.tkinfo,"",@"SHT_NOTE"
	.sectionflags	@"SHF_NOTE_NV_TKINFO"
	.tkinfo
        /*0018*/ 	.word	0x00000002
        /*0030*/ 	.string	""
        /*0030*/ 	.string	"ptxas"
        /*0030*/ 	.string	"Cuda compilation tools, release 13.0, V13.0.88"
        /*0030*/ 	.string	"Build cuda_13.0.r13.0/compiler.36424714_0"
        /*0030*/ 	.string	"-arch sm_100 -m 64 "



//--------------------- .note.nv.cuinfo           --------------------------
	.section	.note.nv.cuinfo,"",@"SHT_NOTE"
	.sectionflags	@"SHF_NOTE_NV_CUINFO"
        /*0018*/ 	.short	0x0002
        /*001a*/ 	.short	0x0064
        /*001c*/ 	.short	0x0082
	.zero		2


//--------------------- .nv.info                  --------------------------
	.section	.nv.info,"",@"SHT_CUDA_INFO"
	.align	4


	//----- nvinfo : EIATTR_REGCOUNT
	.align		4
        /*0000*/ 	.byte	0x04, 0x2f
        /*0002*/ 	.short	(.L_1 - .L_0)
	.align		4
.L_0:
        /*0004*/ 	.word	index@(_Z4convPiS_S_iii)
        /*0008*/ 	.word	0x00000020


	//----- nvinfo : EIATTR_FRAME_SIZE
	.align		4
.L_1:
        /*000c*/ 	.byte	0x04, 0x11
        /*000e*/ 	.short	(.L_3 - .L_2)
	.align		4
.L_2:
        /*0010*/ 	.word	index@(_Z4convPiS_S_iii)
        /*0014*/ 	.word	0x00000000


	//----- nvinfo : EIATTR_MIN_STACK_SIZE
	.align		4
.L_3:
        /*0018*/ 	.byte	0x04, 0x12
        /*001a*/ 	.short	(.L_5 - .L_4)
	.align		4
.L_4:
        /*001c*/ 	.word	index@(_Z4convPiS_S_iii)
        /*0020*/ 	.word	0x00000000
.L_5:


//--------------------- .nv.compat                --------------------------
	.section	.nv.compat,"",@"SHT_CUDA_COMPAT_INFO"
	.align	4
        /*0000*/ 	.byte	0x02, 0x09, 0x00, 0x00, 0x02, 0x02, 0x01, 0x00, 0x02, 0x05, 0x05, 0x00, 0x03, 0x07, 0x01, 0x01
        /*0010*/ 	.byte	0x02, 0x03, 0x00, 0x00, 0x02, 0x06, 0x01, 0x00, 0x04, 0x0b, 0x08, 0x00, 0x09, 0x00, 0x00, 0x00
        /*0020*/ 	.byte	0x00, 0x00, 0x00, 0x00


//--------------------- .nv.info._Z4convPiS_S_iii --------------------------
	.section	.nv.info._Z4convPiS_S_iii,"",@"SHT_CUDA_INFO"
	.sectionflags	@""
	.align	4


	//----- nvinfo : EIATTR_CUDA_API_VERSION
	.align		4
        /*0000*/ 	.byte	0x04, 0x37
        /*0002*/ 	.short	(.L_7 - .L_6)
.L_6:
        /*0004*/ 	.word	0x00000082


	//----- nvinfo : EIATTR_KPARAM_INFO
	.align		4
.L_7:
        /*0008*/ 	.byte	0x04, 0x17
        /*000a*/ 	.short	(.L_9 - .L_8)
.L_8:
        /*000c*/ 	.word	0x00000000
        /*0010*/ 	.short	0x0005
        /*0012*/ 	.short	0x0020
        /*0014*/ 	.byte	0x00, 0xf0, 0x11, 0x00


	//----- nvinfo : EIATTR_KPARAM_INFO
	.align		4
.L_9:
        /*0018*/ 	.byte	0x04, 0x17
        /*001a*/ 	.short	(.L_11 - .L_10)
.L_10:
        /*001c*/ 	.word	0x00000000
        /*0020*/ 	.short	0x0004
        /*0022*/ 	.short	0x001c
        /*0024*/ 	.byte	0x00, 0xf0, 0x11, 0x00


	//----- nvinfo : EIATTR_KPARAM_INFO
	.align		4
.L_11:
        /*0028*/ 	.byte	0x04, 0x17
        /*002a*/ 	.short	(.L_13 - .L_12)
.L_12:
        /*002c*/ 	.word	0x00000000
        /*0030*/ 	.short	0x0003
        /*0032*/ 	.short	0x0018
        /*0034*/ 	.byte	0x00, 0xf0, 0x11, 0x00


	//----- nvinfo : EIATTR_KPARAM_INFO
	.align		4
.L_13:
        /*0038*/ 	.byte	0x04, 0x17
        /*003a*/ 	.short	(.L_15 - .L_14)
.L_14:
        /*003c*/ 	.word	0x00000000
        /*0040*/ 	.short	0x0002
        /*0042*/ 	.short	0x0010
        /*0044*/ 	.byte	0x00, 0xf5, 0x21, 0x00


	//----- nvinfo : EIATTR_KPARAM_INFO
	.align		4
.L_15:
        /*0048*/ 	.byte	0x04, 0x17
        /*004a*/ 	.short	(.L_17 - .L_16)
.L_16:
        /*004c*/ 	.word	0x00000000
        /*0050*/ 	.short	0x0001
        /*0052*/ 	.short	0x0008
        /*0054*/ 	.byte	0x00, 0xf5, 0x21, 0x00


	//----- nvinfo : EIATTR_KPARAM_INFO
	.align		4
.L_17:
        /*0058*/ 	.byte	0x04, 0x17
        /*005a*/ 	.short	(.L_19 - .L_18)
.L_18:
        /*005c*/ 	.word	0x00000000
        /*0060*/ 	.short	0x0000
        /*0062*/ 	.short	0x0000
        /*0064*/ 	.byte	0x00, 0xf5, 0x21, 0x00


	//----- nvinfo : EIATTR_SPARSE_MMA_MASK
	.align		4
.L_19:
        /*0068*/ 	.byte	0x03, 0x50
        /*006a*/ 	.short	0x0000


	//----- nvinfo : EIATTR_MAXREG_COUNT
	.align		4
        /*006c*/ 	.byte	0x03, 0x1b
        /*006e*/ 	.short	0x00ff


	//----- nvinfo : EIATTR_MERCURY_ISA_VERSION
	.align		4
        /*0070*/ 	.byte	0x03, 0x5f
        /*0072*/ 	.short	0x0101


	//----- nvinfo : EIATTR_VRC_CTA_INIT_COUNT
	.align		4
        /*0074*/ 	.byte	0x02, 0x4a
	.zero		1
	.zero		1


	//----- nvinfo : EIATTR_EXIT_INSTR_OFFSETS
	.align		4
        /*0078*/ 	.byte	0x04, 0x1c
        /*007a*/ 	.short	(.L_21 - .L_20)


	//   ....[0]....
.L_20:
        /*007c*/ 	.word	0x000000a0


	//   ....[1]....
        /*0080*/ 	.word	0x00000ce0


	//----- nvinfo : EIATTR_CBANK_PARAM_SIZE
	.align		4
.L_21:
        /*0084*/ 	.byte	0x03, 0x19
        /*0086*/ 	.short	0x0024


	//----- nvinfo : EIATTR_PARAM_CBANK
	.align		4
        /*0088*/ 	.byte	0x04, 0x0a
        /*008a*/ 	.short	(.L_23 - .L_22)
	.align		4
.L_22:
        /*008c*/ 	.word	index@(.nv.constant0._Z4convPiS_S_iii)
        /*0090*/ 	.short	0x0380
        /*0092*/ 	.short	0x0024


	//----- nvinfo : EIATTR_SW_WAR
	.align		4
.L_23:
        /*0094*/ 	.byte	0x04, 0x36
        /*0096*/ 	.short	(.L_25 - .L_24)
.L_24:
        /*0098*/ 	.word	0x00000008
.L_25:


//--------------------- .nv.callgraph             --------------------------
	.section	.nv.callgraph,"",@"SHT_CUDA_CALLGRAPH"
	.align	4
	.sectionentsize	8
	.align		4
        /*0000*/ 	.word	0x00000000
	.align		4
        /*0004*/ 	.word	0xffffffff
	.align		4
        /*0008*/ 	.word	0x00000000
	.align		4
        /*000c*/ 	.word	0xfffffffe
	.align		4
        /*0010*/ 	.word	0x00000000
	.align		4
        /*0014*/ 	.word	0xfffffffd
	.align		4
        /*0018*/ 	.word	0x00000000
	.align		4
        /*001c*/ 	.word	0xfffffffc


//--------------------- .text._Z4convPiS_S_iii    --------------------------
	.section	.text._Z4convPiS_S_iii,"ax",@progbits
	.align	128
        .global         _Z4convPiS_S_iii
        .type           _Z4convPiS_S_iii,@function
        .size           _Z4convPiS_S_iii,(.L_x_8 - _Z4convPiS_S_iii)
        .other          _Z4convPiS_S_iii,@"STO_CUDA_ENTRY STV_DEFAULT"
_Z4convPiS_S_iii:
.text._Z4convPiS_S_iii:
[----:B------:R-:W-:Y:S01]  /*0000*/  LDC R1, c[0x0][0x37c] ;  /* 0x0000df00ff017b82 */ /* 0x000fe20000000800 */
[----:B------:R-:W0:Y:S01]  /*0010*/  S2R R0, SR_TID.X ;  /* 0x0000000000007919 */ /* 0x000e220000002100 */
[----:B------:R-:W1:Y:S01]  /*0020*/  LDCU.64 UR8, c[0x0][0x398] ;  /* 0x00007300ff0877ac */ /* 0x000e620008000a00 */
[----:B------:R-:W2:Y:S01]  /*0030*/  S2R R7, SR_TID.Y ;  /* 0x0000000000077919 */ /* 0x000ea20000002200 */
[----:B-1----:R-:W-:Y:S02]  /*0040*/  UIADD3 UR5, UPT, UPT, UR9, -0x1, URZ ;  /* 0xffffffff09057890 */ /* 0x002fe4000fffe0ff */
[----:B------:R-:W-:Y:S01]  /*0050*/  UIADD3 UR4, UPT, UPT, UR8, -0x1, URZ ;  /* 0xffffffff08047890 */ /* 0x000fe2000fffe0ff */
[----:B0-----:R-:W-:-:S04]  /*0060*/  ISETP.NE.AND P0, PT, R0, RZ, PT ;  /* 0x000000ff0000720c */ /* 0x001fc80003f05270 */
[----:B--2---:R-:W-:-:S04]  /*0070*/  ISETP.EQ.OR P0, PT, R7, RZ, !P0 ;  /* 0x000000ff0700720c */ /* 0x004fc80004702670 */
[----:B------:R-:W-:-:S04]  /*0080*/  ISETP.GE.OR P0, PT, R7, UR5, P0 ;  /* 0x0000000507007c0c */ /* 0x000fc80008706670 */
[----:B------:R-:W-:-:S13]  /*0090*/  ISETP.GE.OR P0, PT, R0, UR4, P0 ;  /* 0x0000000400007c0c */ /* 0x000fda0008706670 */
[----:B------:R-:W-:Y:S05]  /*00a0*/  @P0 EXIT ;  /* 0x000000000000094d */ /* 0x000fea0003800000 */
[----:B------:R-:W0:Y:S01]  /*00b0*/  LDC R8, c[0x0][0x3a0] ;  /* 0x0000e800ff087b82 */ /* 0x000e220000000800 */
[----:B------:R-:W1:Y:S01]  /*00c0*/  LDCU.64 UR10, c[0x0][0x358] ;  /* 0x00006b00ff0a77ac */ /* 0x000e620008000a00 */
[----:B------:R-:W-:Y:S01]  /*00d0*/  HFMA2 R14, -RZ, RZ, 0, 0 ;  /* 0x00000000ff0e7431 */ /* 0x000fe200000001ff */
[----:B0-----:R-:W-:-:S13]  /*00e0*/  ISETP.GE.AND P0, PT, R8, 0x1, PT ;  /* 0x000000010800780c */ /* 0x001fda0003f06270 */
[----:B-1----:R-:W-:Y:S05]  /*00f0*/  @!P0 BRA `(.L_x_0) ;  /* 0x0000000800e48947 */ /* 0x002fea0003800000 */
[----:B------:R-:W0:Y:S01]  /*0100*/  LDCU.64 UR6, c[0x0][0x380] ;  /* 0x00007000ff0677ac */ /* 0x000e220008000a00 */
[----:B------:R-:W-:Y:S01]  /*0110*/  IADD3 R3, PT, PT, R7, -0x1, RZ ;  /* 0xffffffff07037810 */ /* 0x000fe20007ffe0ff */
[----:B------:R-:W-:Y:S01]  /*0120*/  IMAD.MOV.U32 R14, RZ, RZ, RZ ;  /* 0x000000ffff0e7224 */ /* 0x000fe200078e00ff */
[C---:B------:R-:W-:Y:S01]  /*0130*/  LOP3.LUT R6, R8.reuse, 0x7ffffff0, RZ, 0xc0, !PT ;  /* 0x7ffffff008067812 */ /* 0x040fe200078ec0ff */
[----:B------:R-:W-:Y:S01]  /*0140*/  UMOV UR4, URZ ;  /* 0x000000ff00047c82 */ /* 0x000fe20008000000 */
[C---:B------:R-:W-:Y:S01]  /*0150*/  LOP3.LUT R17, R8.reuse, 0xf, RZ, 0xc0, !PT ;  /* 0x0000000f08117812 */ /* 0x040fe200078ec0ff */
[----:B------:R-:W-:Y:S01]  /*0160*/  IMAD R3, R3, UR9, R0 ;  /* 0x0000000903037c24 */ /* 0x000fe2000f8e0200 */
[C---:B------:R-:W-:Y:S02]  /*0170*/  LOP3.LUT R18, R8.reuse, 0x7, RZ, 0xc0, !PT ;  /* 0x0000000708127812 */ /* 0x040fe400078ec0ff */
[----:B------:R-:W-:Y:S02]  /*0180*/  LOP3.LUT R8, R8, 0x3, RZ, 0xc0, !PT ;  /* 0x0000000308087812 */ /* 0x000fe400078ec0ff */
[----:B------:R-:W-:-:S02]  /*0190*/  IADD3 R9, PT, PT, -R6, RZ, RZ ;  /* 0x000000ff06097210 */ /* 0x000fc40007ffe1ff */
[----:B------:R-:W-:Y:S01]  /*01a0*/  IADD3 R10, PT, PT, R3, -0x1, RZ ;  /* 0xffffffff030a7810 */ /* 0x000fe20007ffe0ff */
[----:B0-----:R-:W-:-:S04]  /*01b0*/  UIADD3 UR5, UP0, UPT, UR6, 0x20, URZ ;  /* 0x0000002006057890 */ /* 0x001fc8000ff1e0ff */
[----:B------:R-:W-:-:S12]  /*01c0*/  UIADD3.X UR8, UPT, UPT, URZ, UR7, URZ, UP0, !UPT ;  /* 0x00000007ff087290 */ /* 0x000fd800087fe4ff */
.L_x_6:
[----:B------:R-:W0:Y:S01]  /*01d0*/  LDCU UR6, c[0x0][0x3a0] ;  /* 0x00007400ff0677ac */ /* 0x000e220008000800 */
[----:B------:R-:W-:Y:S01]  /*01e0*/  VIADD R11, R10, UR4 ;  /* 0x000000040a0b7c36 */ /* 0x000fe20008000000 */
[----:B------:R-:W-:Y:S01]  /*01f0*/  MOV R16, RZ ;  /* 0x000000ff00107202 */ /* 0x000fe20000000f00 */
[----:B0-----:R-:W-:Y:S02]  /*0200*/  UISETP.GE.U32.AND UP1, UPT, UR6, 0x10, UPT ;  /* 0x000000100600788c */ /* 0x001fe4000bf26070 */
[----:B------:R-:W-:Y:S02]  /*0210*/  UIMAD UR13, UR4, UR6, URZ ;  /* 0x00000006040d72a4 */ /* 0x000fe4000f8e02ff */
[----:B------:R-:W-:-:S04]  /*0220*/  UIADD3 UR4, UPT, UPT, UR4, 0x1, URZ ;  /* 0x0000000104047890 */ /* 0x000fc8000fffe0ff */
[----:B------:R-:W-:Y:S01]  /*0230*/  UISETP.NE.AND UP0, UPT, UR4, UR6, UPT ;  /* 0x000000060400728c */ /* 0x000fe2000bf05270 */
[----:B------:R-:W-:Y:S10]  /*0240*/  BRA.U !UP1, `(.L_x_1) ;  /* 0x0000000509107547 */ /* 0x000ff4000b800000 */
[----:B------:R-:W0:Y:S01]  /*0250*/  LDCU.64 UR6, c[0x0][0x390] ;  /* 0x00007200ff0677ac */ /* 0x000e220008000a00 */
[----:B------:R-:W-:Y:S01]  /*0260*/  MOV R12, R11 ;  /* 0x0000000b000c7202 */ /* 0x000fe20000000f00 */
[----:B------:R-:W-:Y:S01]  /*0270*/  IMAD.MOV.U32 R13, RZ, RZ, R9 ;  /* 0x000000ffff0d7224 */ /* 0x000fe200078e0009 */
[----:B0-----:R-:W-:-:S04]  /*0280*/  UIMAD.WIDE.U32 UR6, UR13, 0x4, UR6 ;  /* 0x000000040d0678a5 */ /* 0x001fc8000f8e0006 */
[----:B------:R-:W-:-:S04]  /*0290*/  UIADD3 UR12, UP1, UPT, UR6, 0x20, URZ ;  /* 0x00000020060c7890 */ /* 0x000fc8000ff3e0ff */
[----:B------:R-:W-:Y:S02]  /*02a0*/  UIADD3.X UR6, UPT, UPT, URZ, UR7, URZ, UP1, !UPT ;  /* 0x00000007ff067290 */ /* 0x000fe40008ffe4ff */
[----:B------:R-:W-:-:S04]  /*02b0*/  MOV R15, UR12 ;  /* 0x0000000c000f7c02 */ /* 0x000fc80008000f00 */
[----:B------:R-:W-:-:S07]  /*02c0*/  MOV R16, UR6 ;  /* 0x0000000600107c02 */ /* 0x000fce0008000f00 */
.L_x_2:
[----:B------:R-:W-:Y:S01]  /*02d0*/  MOV R5, UR8 ;  /* 0x0000000800057c02 */ /* 0x000fe20008000f00 */
[----:B------:R-:W-:Y:S01]  /*02e0*/  IMAD.U32 R4, RZ, RZ, UR5 ;  /* 0x00000005ff047e24 */ /* 0x000fe2000f8e00ff */
[----:B------:R-:W-:Y:S01]  /*02f0*/  MOV R2, R15 ;  /* 0x0000000f00027202 */ /* 0x000fe20000000f00 */
[----:B------:R-:W-:Y:S02]  /*0300*/  IMAD.MOV.U32 R3, RZ, RZ, R16 ;  /* 0x000000ffff037224 */ /* 0x000fe400078e0010 */
[----:B------:R-:W-:-:S03]  /*0310*/  IMAD.WIDE R4, R12, 0x4, R4 ;  /* 0x000000040c047825 */ /* 0x000fc600078e0204 */
[----:B------:R-:W2:Y:S04]  /*0320*/  LDG.E R24, desc[UR10][R2.64+-0x20] ;  /* 0xffffe00a02187981 */ /* 0x000ea8000c1e1900 */
[----:B------:R-:W2:Y:S04]  /*0330*/  LDG.E R15, desc[UR10][R4.64+-0x20] ;  /* 0xffffe00a040f7981 */ /* 0x000ea8000c1e1900 */
[----:B------:R-:W3:Y:S04]  /*0340*/  LDG.E R25, desc[UR10][R2.64+-0x1c] ;  /* 0xffffe40a02197981 */ /* 0x000ee8000c1e1900 */
[----:B------:R-:W3:Y:S04]  /*0350*/  LDG.E R26, desc[UR10][R4.64+-0x1c] ;  /* 0xffffe40a041a7981 */ /* 0x000ee8000c1e1900 */
[----:B------:R-:W4:Y:S04]  /*0360*/  LDG.E R22, desc[UR10][R2.64+-0x18] ;  /* 0xffffe80a02167981 */ /* 0x000f28000c1e1900 */
[----:B------:R-:W4:Y:S04]  /*0370*/  LDG.E R23, desc[UR10][R4.64+-0x18] ;  /* 0xffffe80a04177981 */ /* 0x000f28000c1e1900 */
[----:B------:R-:W5:Y:S04]  /*0380*/  LDG.E R20, desc[UR10][R2.64+-0x14] ;  /* 0xffffec0a02147981 */ /* 0x000f68000c1e1900 */
[----:B------:R-:W5:Y:S04]  /*0390*/  LDG.E R21, desc[UR10][R4.64+-0x14] ;  /* 0xffffec0a04157981 */ /* 0x000f68000c1e1900 */
[----:B------:R-:W5:Y:S04]  /*03a0*/  LDG.E R16, desc[UR10][R2.64+-0x10] ;  /* 0xfffff00a02107981 */ /* 0x000f68000c1e1900 */
[----:B------:R-:W5:Y:S04]  /*03b0*/  LDG.E R19, desc[UR10][R4.64+-0x10] ;  /* 0xfffff00a04137981 */ /* 0x000f68000c1e1900 */
[----:B------:R-:W5:Y:S01]  /*03c0*/  LDG.E R27, desc[UR10][R2.64+0x1c] ;  /* 0x00001c0a021b7981 */ /* 0x000f62000c1e1900 */
[----:B--2---:R-:W-:-:S03]  /*03d0*/  IMAD R15, R15, R24, R14 ;  /* 0x000000180f0f7224 */ /* 0x004fc600078e020e */
[----:B------:R-:W2:Y:S04]  /*03e0*/  LDG.E R14, desc[UR10][R2.64+-0xc] ;  /* 0xfffff40a020e7981 */ /* 0x000ea8000c1e1900 */
[----:B------:R-:W2:Y:S01]  /*03f0*/  LDG.E R24, desc[UR10][R2.64] ;  /* 0x0000000a02187981 */ /* 0x000ea2000c1e1900 */
[----:B---3--:R-:W-:-:S03]  /*0400*/  IMAD R25, R26, R25, R15 ;  /* 0x000000191a197224 */ /* 0x008fc600078e020f */
[----:B------:R-:W2:Y:S01]  /*0410*/  LDG.E R15, desc[UR10][R4.64+-0xc] ;  /* 0xfffff40a040f7981 */ /* 0x000ea2000c1e1900 */
[----:B----4-:R-:W-:-:S03]  /*0420*/  IMAD R25, R23, R22, R25 ;  /* 0x0000001617197224 */ /* 0x010fc600078e0219 */
[----:B------:R-:W3:Y:S04]  /*0430*/  LDG.E R22, desc[UR10][R2.64+-0x8] ;  /* 0xfffff80a02167981 */ /* 0x000ee8000c1e1900 */
[----:B------:R-:W3:Y:S01]  /*0440*/  LDG.E R23, desc[UR10][R4.64+-0x8] ;  /* 0xfffff80a04177981 */ /* 0x000ee2000c1e1900 */
[----:B-----5:R-:W-:-:S03]  /*0450*/  IMAD R25, R21, R20, R25 ;  /* 0x0000001415197224 */ /* 0x020fc600078e0219 */
[----:B------:R-:W4:Y:S04]  /*0460*/  LDG.E R20, desc[UR10][R2.64+-0x4] ;  /* 0xfffffc0a02147981 */ /* 0x000f28000c1e1900 */
[----:B------:R-:W4:Y:S01]  /*0470*/  LDG.E R21, desc[UR10][R4.64+-0x4] ;  /* 0xfffffc0a04157981 */ /* 0x000f22000c1e1900 */
[----:B------:R-:W-:-:S03]  /*0480*/  IMAD R26, R19, R16, R25 ;  /* 0x00000010131a7224 */ /* 0x000fc600078e0219 */
[----:B------:R-:W5:Y:S04]  /*0490*/  LDG.E R25, desc[UR10][R4.64] ;  /* 0x0000000a04197981 */ /* 0x000f68000c1e1900 */
[----:B------:R-:W5:Y:S04]  /*04a0*/  LDG.E R19, desc[UR10][R2.64+0x4] ;  /* 0x0000040a02137981 */ /* 0x000f68000c1e1900 */
[----:B------:R-:W5:Y:S01]  /*04b0*/  LDG.E R16, desc[UR10][R4.64+0x4] ;  /* 0x0000040a04107981 */ /* 0x000f62000c1e1900 */
[----:B--2---:R-:W-:-:S03]  /*04c0*/  IMAD R14, R15, R14, R26 ;  /* 0x0000000e0f0e7224 */ /* 0x004fc600078e021a */
[----:B------:R-:W2:Y:S04]  /*04d0*/  LDG.E R15, desc[UR10][R2.64+0x8] ;  /* 0x0000080a020f7981 */ /* 0x000ea8000c1e1900 */
[----:B------:R-:W2:Y:S01]  /*04e0*/  LDG.E R26, desc[UR10][R4.64+0x1c] ;  /* 0x00001c0a041a7981 */ /* 0x000ea2000c1e1900 */
[----:B---3--:R-:W-:-:S03]  /*04f0*/  IMAD R22, R23, R22, R14 ;  /* 0x0000001617167224 */ /* 0x008fc600078e020e */
[----:B------:R-:W2:Y:S04]  /*0500*/  LDG.E R14, desc[UR10][R4.64+0x8] ;  /* 0x0000080a040e7981 */ /* 0x000ea8000c1e1900 */
[----:B------:R-:W3:Y:S01]  /*0510*/  LDG.E R23, desc[UR10][R4.64+0x10] ;  /* 0x0000100a04177981 */ /* 0x000ee2000c1e1900 */
[----:B----4-:R-:W-:-:S03]  /*0520*/  IMAD R22, R21, R20, R22 ;  /* 0x0000001415167224 */ /* 0x010fc600078e0216 */
[----:B------:R-:W4:Y:S01]  /*0530*/  LDG.E R21, desc[UR10][R2.64+0xc] ;  /* 0x00000c0a02157981 */ /* 0x000f22000c1e1900 */
[----:B-----5:R-:W-:-:S03]  /*0540*/  IMAD R24, R25, R24, R22 ;  /* 0x0000001819187224 */ /* 0x020fc600078e0216 */
[----:B------:R-:W4:Y:S04]  /*0550*/  LDG.E R20, desc[UR10][R4.64+0xc] ;  /* 0x00000c0a04147981 */ /* 0x000f28000c1e1900 */
[----:B------:R-:W3:Y:S01]  /*0560*/  LDG.E R22, desc[UR10][R2.64+0x10] ;  /* 0x0000100a02167981 */ /* 0x000ee2000c1e1900 */
[----:B------:R-:W-:-:S03]  /*0570*/  IMAD R28, R16, R19, R24 ;  /* 0x00000013101c7224 */ /* 0x000fc600078e0218 */
[----:B------:R-:W5:Y:S04]  /*0580*/  LDG.E R25, desc[UR10][R2.64+0x14] ;  /* 0x0000140a02197981 */ /* 0x000f68000c1e1900 */
[----:B------:R-:W5:Y:S04]  /*0590*/  LDG.E R24, desc[UR10][R4.64+0x14] ;  /* 0x0000140a04187981 */ /* 0x000f68000c1e1900 */
[----:B------:R-:W5:Y:S04]  /*05a0*/  LDG.E R16, desc[UR10][R2.64+0x18] ;  /* 0x0000180a02107981 */ /* 0x000f68000c1e1900 */
[----:B------:R-:W5:Y:S01]  /*05b0*/  LDG.E R19, desc[UR10][R4.64+0x18] ;  /* 0x0000180a04137981 */ /* 0x000f62000c1e1900 */
[----:B------:R-:W-:-:S04]  /*05c0*/  IADD3 R13, PT, PT, R13, 0x10, RZ ;  /* 0x000000100d0d7810 */ /* 0x000fc80007ffe0ff */
[----:B------:R-:W-:Y:S01]  /*05d0*/  ISETP.NE.AND P0, PT, R13, RZ, PT ;  /* 0x000000ff0d00720c */ /* 0x000fe20003f05270 */
[----:B------:R-:W-:Y:S02]  /*05e0*/  VIADD R12, R12, 0x10 ;  /* 0x000000100c0c7836 */ /* 0x000fe40000000000 */
[----:B--2---:R-:W-:-:S04]  /*05f0*/  IMAD R14, R14, R15, R28 ;  /* 0x0000000f0e0e7224 */ /* 0x004fc800078e021c */
[----:B----4-:R-:W-:-:S04]  /*0600*/  IMAD R14, R20, R21, R14 ;  /* 0x00000015140e7224 */ /* 0x010fc800078e020e */
[----:B---3--:R-:W-:Y:S01]  /*0610*/  IMAD R14, R23, R22, R14 ;  /* 0x00000016170e7224 */ /* 0x008fe200078e020e */
[----:B------:R-:W-:-:S03]  /*0620*/  IADD3 R15, P1, PT, R2, 0x40, RZ ;  /* 0x00000040020f7810 */ /* 0x000fc60007f3e0ff */
[----:B-----5:R-:W-:-:S04]  /*0630*/  IMAD R14, R24, R25, R14 ;  /* 0x00000019180e7224 */ /* 0x020fc800078e020e */
[----:B------:R-:W-:Y:S01]  /*0640*/  IMAD R14, R19, R16, R14 ;  /* 0x00000010130e7224 */ /* 0x000fe200078e020e */
[----:B------:R-:W-:-:S03]  /*0650*/  IADD3.X R16, PT, PT, RZ, R3, RZ, P1, !PT ;  /* 0x00000003ff107210 */ /* 0x000fc60000ffe4ff */
[----:B------:R-:W-:Y:S01]  /*0660*/  IMAD R14, R26, R27, R14 ;  /* 0x0000001b1a0e7224 */ /* 0x000fe200078e020e */
[----:B------:R-:W-:Y:S06]  /*0670*/  @P0 BRA `(.L_x_2) ;  /* 0xfffffffc00140947 */ /* 0x000fec000383ffff */
[----:B------:R-:W-:-:S07]  /*0680*/  MOV R16, R6 ;  /* 0x0000000600107202 */ /* 0x000fce0000000f00 */
.L_x_1:
[----:B------:R-:W-:-:S13]  /*0690*/  ISETP.NE.AND P0, PT, R17, RZ, PT ;  /* 0x000000ff1100720c */ /* 0x000fda0003f05270 */
[----:B------:R-:W-:Y:S05]  /*06a0*/  @!P0 BRA `(.L_x_3) ;  /* 0x0000000400748947 */ /* 0x000fea0003800000 */
[----:B------:R-:W-:Y:S02]  /*06b0*/  IADD3 R2, PT, PT, R17, -0x1, RZ ;  /* 0xffffffff11027810 */ /* 0x000fe40007ffe0ff */
[----:B------:R-:W-:Y:S02]  /*06c0*/  ISETP.NE.AND P0, PT, R18, RZ, PT ;  /* 0x000000ff1200720c */ /* 0x000fe40003f05270 */
[----:B------:R-:W-:-:S13]  /*06d0*/  ISETP.GE.U32.AND P1, PT, R2, 0x7, PT ;  /* 0x000000070200780c */ /* 0x000fda0003f26070 */
[----:B------:R-:W-:Y:S05]  /*06e0*/  @!P1 BRA `(.L_x_4) ;  /* 0x0000000000909947 */ /* 0x000fea0003800000 */
[----:B------:R-:W0:Y:S01]  /*06f0*/  LDC.64 R12, c[0x0][0x390] ;  /* 0x0000e400ff0c7b82 */ /* 0x000e220000000a00 */
[----:B------:R-:W-:Y:S01]  /*0700*/  IADD3 R5, PT, PT, R11, R16, RZ ;  /* 0x000000100b057210 */ /* 0x000fe20007ffe0ff */
[----:B------:R-:W-:-:S06]  /*0710*/  VIADD R15, R16, UR13 ;  /* 0x0000000d100f7c36 */ /* 0x000fcc0008000000 */
[----:B------:R-:W1:Y:S01]  /*0720*/  LDC.64 R2, c[0x0][0x380] ;  /* 0x0000e000ff027b82 */ /* 0x000e620000000a00 */
[----:B0-----:R-:W-:-:S05]  /*0730*/  IMAD.WIDE.U32 R12, R15, 0x4, R12 ;  /* 0x000000040f0c7825 */ /* 0x001fca00078e000c */
[----:B------:R-:W2:Y:S01]  /*0740*/  LDG.E R23, desc[UR10][R12.64] ;  /* 0x0000000a0c177981 */ /* 0x000ea2000c1e1900 */
[----:B-1----:R-:W-:Y:S02]  /*0750*/  IMAD.WIDE R2, R5, 0x4, R2 ;  /* 0x0000000405027825 */ /* 0x002fe400078e0202 */
[----:B------:R-:W0:Y:S03]  /*0760*/  LDC.64 R4, c[0x0][0x390] ;  /* 0x0000e400ff047b82 */ /* 0x000e260000000a00 */
[----:B------:R-:W2:Y:S01]  /*0770*/  LDG.E R21, desc[UR10][R2.64] ;  /* 0x0000000a02157981 */ /* 0x000ea2000c1e1900 */
[----:B------:R-:W-:-:S03]  /*0780*/  IADD3 R15, P1, PT, R16, UR13, RZ ;  /* 0x0000000d100f7c10 */ /* 0x000fc6000ff3e0ff */
[----:B------:R-:W3:Y:S01]  /*0790*/  LDG.E R19, desc[UR10][R2.64+0x8] ;  /* 0x0000080a02137981 */ /* 0x000ee2000c1e1900 */
[----:B------:R-:W-:-:S03]  /*07a0*/  IADD3.X R20, PT, PT, RZ, RZ, RZ, P1, !PT ;  /* 0x000000ffff147210 */ /* 0x000fc60000ffe4ff */
[----:B------:R-:W4:Y:S04]  /*07b0*/  LDG.E R12, desc[UR10][R2.64+0xc] ;  /* 0x00000c0a020c7981 */ /* 0x000f28000c1e1900 */
[----:B------:R-:W5:Y:S01]  /*07c0*/  LDG.E R25, desc[UR10][R2.64+0x1c] ;  /* 0x00001c0a02197981 */ /* 0x000f62000c1e1900 */
[----:B0-----:R-:W-:-:S04]  /*07d0*/  LEA R4, P1, R15, R4, 0x2 ;  /* 0x000000040f047211 */ /* 0x001fc800078210ff */
[----:B------:R-:W-:Y:S02]  /*07e0*/  LEA.HI.X R5, R15, R5, R20, 0x2, P1 ;  /* 0x000000050f057211 */ /* 0x000fe400008f1414 */
[----:B------:R-:W3:Y:S04]  /*07f0*/  LDG.E R15, desc[UR10][R2.64+0x4] ;  /* 0x0000040a020f7981 */ /* 0x000ee8000c1e1900 */
[----:B------:R-:W3:Y:S04]  /*0800*/  LDG.E R20, desc[UR10][R4.64+0x4] ;  /* 0x0000040a04147981 */ /* 0x000ee8000c1e1900 */
        /* <DEDUP_REMOVED lines=8> */
[----:B------:R-:W2:Y:S04]  /*0890*/  LDG.E R21, desc[UR10][R2.64+0x14] ;  /* 0x0000140a02157981 */ /* 0x000ea8000c1e1900 */
[----:B------:R-:W2:Y:S01]  /*08a0*/  LDG.E R14, desc[UR10][R2.64+0x18] ;  /* 0x0000180a020e7981 */ /* 0x000ea2000c1e1900 */
[----:B---3--:R-:W-:-:S04]  /*08b0*/  IMAD R15, R15, R20, R29 ;  /* 0x000000140f0f7224 */ /* 0x008fc800078e021d */
[----:B----4-:R-:W-:-:S04]  /*08c0*/  IMAD R15, R19, R22, R15 ;  /* 0x00000016130f7224 */ /* 0x010fc800078e020f */
[----:B-----5:R-:W-:Y:S01]  /*08d0*/  IMAD R12, R12, R13, R15 ;  /* 0x0000000d0c0c7224 */ /* 0x020fe200078e020f */
[----:B------:R-:W-:-:S03]  /*08e0*/  IADD3 R16, PT, PT, R16, 0x8, RZ ;  /* 0x0000000810107810 */ /* 0x000fc60007ffe0ff */
[----:B--2---:R-:W-:-:S04]  /*08f0*/  IMAD R12, R23, R24, R12 ;  /* 0x00000018170c7224 */ /* 0x004fc800078e020c */
[----:B------:R-:W-:-:S04]  /*0900*/  IMAD R12, R21, R26, R12 ;  /* 0x0000001a150c7224 */ /* 0x000fc800078e020c */
[----:B------:R-:W-:-:S04]  /*0910*/  IMAD R14, R14, R27, R12 ;  /* 0x0000001b0e0e7224 */ /* 0x000fc800078e020c */
[----:B------:R-:W-:-:S07]  /*0920*/  IMAD R14, R25, R28, R14 ;  /* 0x0000001c190e7224 */ /* 0x000fce00078e020e */
.L_x_4:
[----:B------:R-:W-:Y:S05]  /*0930*/  @!P0 BRA `(.L_x_3) ;  /* 0x0000000000d08947 */ /* 0x000fea0003800000 */
[----:B------:R-:W-:Y:S01]  /*0940*/  VIADD R2, R18, 0xffffffff ;  /* 0xffffffff12027836 */ /* 0x000fe20000000000 */
[----:B------:R-:W-:-:S04]  /*0950*/  ISETP.NE.AND P0, PT, R8, RZ, PT ;  /* 0x000000ff0800720c */ /* 0x000fc80003f05270 */
[----:B------:R-:W-:-:S13]  /*0960*/  ISETP.GE.U32.AND P1, PT, R2, 0x3, PT ;  /* 0x000000030200780c */ /* 0x000fda0003f26070 */
[----:B------:R-:W-:Y:S05]  /*0970*/  @!P1 BRA `(.L_x_5) ;  /* 0x0000000000609947 */ /* 0x000fea0003800000 */
[----:B------:R-:W0:Y:S01]  /*0980*/  LDC.64 R4, c[0x0][0x390] ;  /* 0x0000e400ff047b82 */ /* 0x000e220000000a00 */
[C---:B------:R-:W-:Y:S02]  /*0990*/  IADD3 R19, PT, PT, R16.reuse, UR13, RZ ;  /* 0x0000000d10137c10 */ /* 0x040fe4000fffe0ff */
[----:B------:R-:W-:Y:S02]  /*09a0*/  IADD3 R20, P1, PT, R16, UR13, RZ ;  /* 0x0000000d10147c10 */ /* 0x000fe4000ff3e0ff */
[----:B------:R-:W-:-:S03]  /*09b0*/  IADD3 R15, PT, PT, R11, R16, RZ ;  /* 0x000000100b0f7210 */ /* 0x000fc60007ffe0ff */
[----:B------:R-:W1:Y:S08]  /*09c0*/  LDC.64 R2, c[0x0][0x390] ;  /* 0x0000e400ff027b82 */ /* 0x000e700000000a00 */
[----:B------:R-:W2:Y:S01]  /*09d0*/  LDC.64 R12, c[0x0][0x380] ;  /* 0x0000e000ff0c7b82 */ /* 0x000ea20000000a00 */
[----:B0-----:R-:W-:Y:S01]  /*09e0*/  IMAD.WIDE.U32 R4, R19, 0x4, R4 ;  /* 0x0000000413047825 */ /* 0x001fe200078e0004 */
[----:B------:R-:W-:-:S05]  /*09f0*/  IADD3.X R19, PT, PT, RZ, RZ, RZ, P1, !PT ;  /* 0x000000ffff137210 */ /* 0x000fca0000ffe4ff */
[----:B------:R-:W3:Y:S01]  /*0a00*/  LDG.E R4, desc[UR10][R4.64] ;  /* 0x0000000a04047981 */ /* 0x000ee2000c1e1900 */
[----:B-1----:R-:W-:-:S04]  /*0a10*/  LEA R2, P1, R20, R2, 0x2 ;  /* 0x0000000214027211 */ /* 0x002fc800078210ff */
[----:B------:R-:W-:Y:S01]  /*0a20*/  LEA.HI.X R3, R20, R3, R19, 0x2, P1 ;  /* 0x0000000314037211 */ /* 0x000fe200008f1413 */
[----:B--2---:R-:W-:-:S04]  /*0a30*/  IMAD.WIDE R12, R15, 0x4, R12 ;  /* 0x000000040f0c7825 */ /* 0x004fc800078e020c */
[----:B------:R-:W2:Y:S04]  /*0a40*/  LDG.E R19, desc[UR10][R2.64+0x4] ;  /* 0x0000040a02137981 */ /* 0x000ea8000c1e1900 */
[----:B------:R-:W3:Y:S04]  /*0a50*/  LDG.E R15, desc[UR10][R12.64] ;  /* 0x0000000a0c0f7981 */ /* 0x000ee8000c1e1900 */
[----:B------:R-:W2:Y:S04]  /*0a60*/  LDG.E R20, desc[UR10][R12.64+0x4] ;  /* 0x0000040a0c147981 */ /* 0x000ea8000c1e1900 */
[----:B------:R-:W4:Y:S04]  /*0a70*/  LDG.E R22, desc[UR10][R12.64+0x8] ;  /* 0x0000080a0c167981 */ /* 0x000f28000c1e1900 */
[----:B------:R-:W4:Y:S04]  /*0a80*/  LDG.E R21, desc[UR10][R2.64+0x8] ;  /* 0x0000080a02157981 */ /* 0x000f28000c1e1900 */
[----:B------:R-:W5:Y:S04]  /*0a90*/  LDG.E R24, desc[UR10][R12.64+0xc] ;  /* 0x00000c0a0c187981 */ /* 0x000f68000c1e1900 */
[----:B------:R-:W5:Y:S01]  /*0aa0*/  LDG.E R23, desc[UR10][R2.64+0xc] ;  /* 0x00000c0a02177981 */ /* 0x000f62000c1e1900 */
[----:B------:R-:W-:-:S02]  /*0ab0*/  VIADD R16, R16, 0x4 ;  /* 0x0000000410107836 */ /* 0x000fc40000000000 */
[----:B---3--:R-:W-:-:S04]  /*0ac0*/  IMAD R15, R15, R4, R14 ;  /* 0x000000040f0f7224 */ /* 0x008fc800078e020e */
[----:B--2---:R-:W-:-:S04]  /*0ad0*/  IMAD R15, R20, R19, R15 ;  /* 0x00000013140f7224 */ /* 0x004fc800078e020f */
[----:B----4-:R-:W-:-:S04]  /*0ae0*/  IMAD R15, R22, R21, R15 ;  /* 0x00000015160f7224 */ /* 0x010fc800078e020f */
[----:B-----5:R-:W-:-:S07]  /*0af0*/  IMAD R14, R24, R23, R15 ;  /* 0x00000017180e7224 */ /* 0x020fce00078e020f */
.L_x_5:
[----:B------:R-:W-:Y:S05]  /*0b00*/  @!P0 BRA `(.L_x_3) ;  /* 0x00000000005c8947 */ /* 0x000fea0003800000 */
[----:B------:R-:W0:Y:S01]  /*0b10*/  LDC.64 R4, c[0x0][0x390] ;  /* 0x0000e400ff047b82 */ /* 0x000e220000000a00 */
[----:B------:R-:W-:Y:S02]  /*0b20*/  IADD3 R13, PT, PT, R16, UR13, RZ ;  /* 0x0000000d100d7c10 */ /* 0x000fe4000fffe0ff */
[----:B------:R-:W-:-:S05]  /*0b30*/  IADD3 R11, PT, PT, R11, R16, RZ ;  /* 0x000000100b0b7210 */ /* 0x000fca0007ffe0ff */
[----:B------:R-:W1:Y:S01]  /*0b40*/  LDC.64 R2, c[0x0][0x380] ;  /* 0x0000e000ff027b82 */ /* 0x000e620000000a00 */
[----:B0-----:R-:W-:-:S06]  /*0b50*/  IMAD.WIDE.U32 R4, R13, 0x4, R4 ;  /* 0x000000040d047825 */ /* 0x001fcc00078e0004 */
[----:B------:R-:W2:Y:S01]  /*0b60*/  LDG.E R4, desc[UR10][R4.64] ;  /* 0x0000000a04047981 */ /* 0x000ea2000c1e1900 */
[----:B-1----:R-:W-:-:S05]  /*0b70*/  IMAD.WIDE R2, R11, 0x4, R2 ;  /* 0x000000040b027825 */ /* 0x002fca00078e0202 */
[----:B------:R-:W2:Y:S01]  /*0b80*/  LDG.E R11, desc[UR10][R2.64] ;  /* 0x0000000a020b7981 */ /* 0x000ea2000c1e1900 */
[----:B------:R-:W-:Y:S01]  /*0b90*/  ISETP.NE.AND P0, PT, R8, 0x1, PT ;  /* 0x000000010800780c */ /* 0x000fe20003f05270 */
[----:B--2---:R-:W-:-:S12]  /*0ba0*/  IMAD R14, R11, R4, R14 ;  /* 0x000000040b0e7224 */ /* 0x004fd800078e020e */
[----:B------:R-:W-:Y:S05]  /*0bb0*/  @!P0 BRA `(.L_x_3) ;  /* 0x0000000000308947 */ /* 0x000fea0003800000 */
[----:B------:R-:W0:Y:S01]  /*0bc0*/  LDC.64 R4, c[0x0][0x390] ;  /* 0x0000e400ff047b82 */ /* 0x000e220000000a00 */
[----:B------:R-:W-:Y:S02]  /*0bd0*/  IADD3 R11, P1, PT, R16, UR13, RZ ;  /* 0x0000000d100b7c10 */ /* 0x000fe4000ff3e0ff */
[----:B------:R-:W-:Y:S02]  /*0be0*/  ISETP.NE.AND P0, PT, R8, 0x2, PT ;  /* 0x000000020800780c */ /* 0x000fe40003f05270 */
[----:B------:R-:W-:-:S11]  /*0bf0*/  IADD3.X R12, PT, PT, RZ, RZ, RZ, P1, !PT ;  /* 0x000000ffff0c7210 */ /* 0x000fd60000ffe4ff */
[----:B------:R-:W2:Y:S01]  /*0c00*/  @P0 LDG.E R13, desc[UR10][R2.64+0x8] ;  /* 0x0000080a020d0981 */ /* 0x000ea2000c1e1900 */
[----:B0-----:R-:W-:-:S04]  /*0c10*/  LEA R4, P1, R11, R4, 0x2 ;  /* 0x000000040b047211 */ /* 0x001fc800078210ff */
[----:B------:R-:W-:Y:S02]  /*0c20*/  LEA.HI.X R5, R11, R5, R12, 0x2, P1 ;  /* 0x000000050b057211 */ /* 0x000fe400008f140c */
[----:B------:R-:W3:Y:S04]  /*0c30*/  LDG.E R11, desc[UR10][R2.64+0x4] ;  /* 0x0000040a020b7981 */ /* 0x000ee8000c1e1900 */
[----:B------:R-:W3:Y:S04]  /*0c40*/  LDG.E R12, desc[UR10][R4.64+0x4] ;  /* 0x0000040a040c7981 */ /* 0x000ee8000c1e1900 */
[----:B------:R-:W2:Y:S01]  /*0c50*/  @P0 LDG.E R15, desc[UR10][R4.64+0x8] ;  /* 0x0000080a040f0981 */ /* 0x000ea2000c1e1900 */
[----:B---3--:R-:W-:-:S04]  /*0c60*/  IMAD R14, R11, R12, R14 ;  /* 0x0000000c0b0e7224 */ /* 0x008fc800078e020e */
[----:B--2---:R-:W-:-:S07]  /*0c70*/  @P0 IMAD R14, R13, R15, R14 ;  /* 0x0000000f0d0e0224 */ /* 0x004fce00078e020e */
.L_x_3:
[----:B------:R-:W-:Y:S05]  /*0c80*/  BRA.U UP0, `(.L_x_6) ;  /* 0xfffffff500507547 */ /* 0x000fea000b83ffff */
.L_x_0:
[----:B------:R-:W0:Y:S01]  /*0c90*/  LDC.64 R2, c[0x0][0x388] ;  /* 0x0000e200ff027b82 */ /* 0x000e220000000a00 */
[----:B------:R-:W1:Y:S02]  /*0ca0*/  LDCU UR4, c[0x0][0x39c] ;  /* 0x00007380ff0477ac */ /* 0x000e640008000800 */
[----:B-1----:R-:W-:-:S04]  /*0cb0*/  IMAD R7, R7, UR4, R0 ;  /* 0x0000000407077c24 */ /* 0x002fc8000f8e0200 */
[----:B0-----:R-:W-:-:S05]  /*0cc0*/  IMAD.WIDE R2, R7, 0x4, R2 ;  /* 0x0000000407027825 */ /* 0x001fca00078e0202 */
[----:B------:R-:W-:Y:S01]  /*0cd0*/  STG.E desc[UR10][R2.64], R14 ;  /* 0x0000000e02007986 */ /* 0x000fe2000c10190a */
[----:B------:R-:W-:Y:S05]  /*0ce0*/  EXIT ;  /* 0x000000000000794d */ /* 0x000fea0003800000 */
.L_x_7:
[----:B------:R-:W-:-:S00]  /*0cf0*/  BRA `(.L_x_7) ;  /* 0xfffffffc00fc7947 */ /* 0x000fc0000383ffff */
[----:B------:R-:W-:-:S00]  /*0d00*/  NOP ;  /* 0x0000000000007918 */ /* 0x000fc00000000000 */
[----:B------:R-:W-:-:S00]  /*0d10*/  NOP ;  /* 0x0000000000007918 */ /* 0x000fc00000000000 */
[----:B------:R-:W-:-:S00]  /*0d20*/  NOP ;  /* 0x0000000000007918 */ /* 0x000fc00000000000 */
[----:B------:R-:W-:-:S00]  /*0d30*/  NOP ;  /* 0x0000000000007918 */ /* 0x000fc00000000000 */
[----:B------:R-:W-:-:S00]  /*0d40*/  NOP ;  /* 0x0000000000007918 */ /* 0x000fc00000000000 */
[----:B------:R-:W-:-:S00]  /*0d50*/  NOP ;  /* 0x0000000000007918 */ /* 0x000fc00000000000 */
[----:B------:R-:W-:-:S00]  /*0d60*/  NOP ;  /* 0x0000000000007918 */ /* 0x000fc00000000000 */
[----:B------:R-:W-:-:S00]  /*0d70*/  NOP ;  /* 0x0000000000007918 */ /* 0x000fc00000000000 */
.L_x_8:


//--------------------- .nv.shared.reserved.0     --------------------------
	.section	.nv.shared.reserved.0,"aw",@nobits
	.weak		__nv_reservedSMEM_offset_0_alias
	.size		__nv_reservedSMEM_offset_0_alias, 0, 64
	.other		__nv_reservedSMEM_offset_0_alias,@"STO_CUDA_RESERVED_SHARED STV_DEFAULT"
__nv_reservedSMEM_offset_0_alias:
	.zero		0
	.zero		64


//--------------------- .nv.constant0._Z4convPiS_S_iii --------------------------
	.section	.nv.constant0._Z4convPiS_S_iii,"a",@progbits
	.sectionflags	@""
	.align	4
.nv.constant0._Z4convPiS_S_iii:
	.zero		932


//--------------------- SYMBOLS --------------------------

	.type		.nv.reservedSmem.offset0,@object
	.size		.nv.reservedSmem.offset0,0x4
